//
// Generated by NVIDIA NVVM Compiler
//
// Compiler Build ID: CL-36424714
// Cuda compilation tools, release 13.0, V13.0.88
// Based on NVVM 20.0.0
//

.version 9.0
.target sm_100
.address_size 64

	// .globl	_Z10MatrixCopyPdS_S_i

.visible .entry _Z10MatrixCopyPdS_S_i(
	.param .u64 .ptr .align 1 _Z10MatrixCopyPdS_S_i_param_0,
	.param .u64 .ptr .align 1 _Z10MatrixCopyPdS_S_i_param_1,
	.param .u64 .ptr .align 1 _Z10MatrixCopyPdS_S_i_param_2,
	.param .u32 _Z10MatrixCopyPdS_S_i_param_3
)
{
	.reg .pred 	%p<10>;
	.reg .b32 	%r<39>;
	.reg .b64 	%rd<40>;
	.reg .b64 	%fd<55>;

	ld.param.u64 	%rd9, [_Z10MatrixCopyPdS_S_i_param_0];
	ld.param.u64 	%rd10, [_Z10MatrixCopyPdS_S_i_param_1];
	ld.param.u64 	%rd8, [_Z10MatrixCopyPdS_S_i_param_2];
	ld.param.u32 	%r16, [_Z10MatrixCopyPdS_S_i_param_3];
	cvta.to.global.u64 	%rd1, %rd10;
	cvta.to.global.u64 	%rd2, %rd9;
	setp.lt.s32 	%p1, %r16, 1;
	@%p1 bra 	$L__BB0_12;
	mov.u32 	%r18, %tid.x;
	mov.u32 	%r19, %ntid.x;
	mov.u32 	%r20, %ctaid.x;
	mad.lo.s32 	%r21, %r20, %r19, %r18;
	cvta.to.global.u64 	%rd11, %rd8;
	mov.u32 	%r22, %tid.y;
	mov.u32 	%r23, %ntid.y;
	mov.u32 	%r24, %ctaid.y;
	mad.lo.s32 	%r25, %r24, %r23, %r22;
	mul.lo.s32 	%r1, %r16, %r25;
	mul.lo.s32 	%r2, %r16, %r21;
	add.s32 	%r26, %r1, %r21;
	mul.wide.s32 	%rd12, %r26, 8;
	add.s64 	%rd3, %rd11, %rd12;
	ld.global.f64 	%fd52, [%rd3];
	and.b32  	%r3, %r16, 7;
	setp.lt.u32 	%p2, %r16, 8;
	mov.b32 	%r37, 0;
	@%p2 bra 	$L__BB0_4;
	and.b32  	%r37, %r16, 2147483640;
	neg.s32 	%r35, %r37;
	mul.wide.u32 	%rd13, %r1, 8;
	add.s64 	%rd14, %rd13, %rd2;
	add.s64 	%rd39, %rd14, 32;
	add.s64 	%rd5, %rd1, 32;
	mov.u32 	%r34, %r2;
$L__BB0_3:
	.pragma "nounroll";
	mul.wide.s32 	%rd15, %r34, 8;
	add.s64 	%rd16, %rd5, %rd15;
	ld.global.f64 	%fd9, [%rd39+-32];
	ld.global.f64 	%fd10, [%rd16+-32];
	fma.rn.f64 	%fd11, %fd9, %fd10, %fd52;
	st.global.f64 	[%rd3], %fd11;
	ld.global.f64 	%fd12, [%rd39+-24];
	ld.global.f64 	%fd13, [%rd16+-24];
	fma.rn.f64 	%fd14, %fd12, %fd13, %fd11;
	st.global.f64 	[%rd3], %fd14;
	ld.global.f64 	%fd15, [%rd39+-16];
	ld.global.f64 	%fd16, [%rd16+-16];
	fma.rn.f64 	%fd17, %fd15, %fd16, %fd14;
	st.global.f64 	[%rd3], %fd17;
	ld.global.f64 	%fd18, [%rd39+-8];
	ld.global.f64 	%fd19, [%rd16+-8];
	fma.rn.f64 	%fd20, %fd18, %fd19, %fd17;
	st.global.f64 	[%rd3], %fd20;
	ld.global.f64 	%fd21, [%rd39];
	ld.global.f64 	%fd22, [%rd16];
	fma.rn.f64 	%fd23, %fd21, %fd22, %fd20;
	st.global.f64 	[%rd3], %fd23;
	ld.global.f64 	%fd24, [%rd39+8];
	ld.global.f64 	%fd25, [%rd16+8];
	fma.rn.f64 	%fd26, %fd24, %fd25, %fd23;
	st.global.f64 	[%rd3], %fd26;
	ld.global.f64 	%fd27, [%rd39+16];
	ld.global.f64 	%fd28, [%rd16+16];
	fma.rn.f64 	%fd29, %fd27, %fd28, %fd26;
	st.global.f64 	[%rd3], %fd29;
	ld.global.f64 	%fd30, [%rd39+24];
	ld.global.f64 	%fd31, [%rd16+24];
	fma.rn.f64 	%fd52, %fd30, %fd31, %fd29;
	st.global.f64 	[%rd3], %fd52;
	add.s32 	%r35, %r35, 8;
	add.s64 	%rd39, %rd39, 64;
	add.s32 	%r34, %r34, 8;
	setp.ne.s32 	%p3, %r35, 0;
	@%p3 bra 	$L__BB0_3;
$L__BB0_4:
	setp.eq.s32 	%p4, %r3, 0;
	@%p4 bra 	$L__BB0_12;
	and.b32  	%r11, %r16, 3;
	setp.lt.u32 	%p5, %r3, 4;
	@%p5 bra 	$L__BB0_7;
	add.s32 	%r27, %r37, %r1;
	mul.wide.u32 	%rd17, %r27, 8;
	add.s64 	%rd18, %rd2, %rd17;
	ld.global.f64 	%fd32, [%rd18];
	add.s32 	%r28, %r37, %r2;
	mul.wide.s32 	%rd19, %r28, 8;
	add.s64 	%rd20, %rd1, %rd19;
	ld.global.f64 	%fd33, [%rd20];
	fma.rn.f64 	%fd34, %fd32, %fd33, %fd52;
	st.global.f64 	[%rd3], %fd34;
	cvt.u64.u32 	%rd21, %r1;
	cvt.u64.u32 	%rd22, %r37;
	add.s64 	%rd23, %rd22, %rd21;
	shl.b64 	%rd24, %rd23, 3;
	add.s64 	%rd25, %rd2, %rd24;
	ld.global.f64 	%fd35, [%rd25+8];
	ld.global.f64 	%fd36, [%rd20+8];
	fma.rn.f64 	%fd37, %fd35, %fd36, %fd34;
	st.global.f64 	[%rd3], %fd37;
	ld.global.f64 	%fd38, [%rd25+16];
	ld.global.f64 	%fd39, [%rd20+16];
	fma.rn.f64 	%fd40, %fd38, %fd39, %fd37;
	st.global.f64 	[%rd3], %fd40;
	ld.global.f64 	%fd41, [%rd25+24];
	ld.global.f64 	%fd42, [%rd20+24];
	fma.rn.f64 	%fd52, %fd41, %fd42, %fd40;
	st.global.f64 	[%rd3], %fd52;
	add.s32 	%r37, %r37, 4;
$L__BB0_7:
	setp.eq.s32 	%p6, %r11, 0;
	@%p6 bra 	$L__BB0_12;
	setp.eq.s32 	%p7, %r11, 1;
	@%p7 bra 	$L__BB0_10;
	add.s32 	%r29, %r37, %r1;
	mul.wide.u32 	%rd26, %r29, 8;
	add.s64 	%rd27, %rd2, %rd26;
	ld.global.f64 	%fd43, [%rd27];
	add.s32 	%r30, %r37, %r2;
	mul.wide.s32 	%rd28, %r30, 8;
	add.s64 	%rd29, %rd1, %rd28;
	ld.global.f64 	%fd44, [%rd29];
	fma.rn.f64 	%fd45, %fd43, %fd44, %fd52;
	st.global.f64 	[%rd3], %fd45;
	cvt.u64.u32 	%rd30, %r1;
	cvt.u64.u32 	%rd31, %r37;
	add.s64 	%rd32, %rd31, %rd30;
	shl.b64 	%rd33, %rd32, 3;
	add.s64 	%rd34, %rd2, %rd33;
	ld.global.f64 	%fd46, [%rd34+8];
	ld.global.f64 	%fd47, [%rd29+8];
	fma.rn.f64 	%fd52, %fd46, %fd47, %fd45;
	st.global.f64 	[%rd3], %fd52;
	add.s32 	%r37, %r37, 2;
$L__BB0_10:
	and.b32  	%r31, %r16, 1;
	setp.eq.b32 	%p8, %r31, 1;
	not.pred 	%p9, %p8;
	@%p9 bra 	$L__BB0_12;
	add.s32 	%r32, %r37, %r1;
	mul.wide.u32 	%rd35, %r32, 8;
	add.s64 	%rd36, %rd2, %rd35;
	ld.global.f64 	%fd48, [%rd36];
	add.s32 	%r33, %r37, %r2;
	mul.wide.s32 	%rd37, %r33, 8;
	add.s64 	%rd38, %rd1, %rd37;
	ld.global.f64 	%fd49, [%rd38];
	fma.rn.f64 	%fd50, %fd48, %fd49, %fd52;
	st.global.f64 	[%rd3], %fd50;
$L__BB0_12:
	ret;

}


// ===== COMPILED SASS (sm_100) =====

	.target	sm_100

	.elftype	@"ET_EXEC"


//--------------------- .note.nv.tkinfo           --------------------------
	.section	.note.nv.tkinfo,"",@"SHT_NOTE"
	.sectionflags	@"SHF_NOTE_NV_TKINFO"
	.tkinfo
        /*0018*/ 	.word	0x00000002
        /*0030*/ 	.string	""
        /*0030*/ 	.string	"ptxas"
        /*0030*/ 	.string	"Cuda compilation tools, release 13.0, V13.0.88"
        /*0030*/ 	.string	"Build cuda_13.0.r13.0/compiler.36424714_0"
        /*0030*/ 	.string	"-arch sm_100 -m 64 "



//--------------------- .note.nv.cuinfo           --------------------------
	.section	.note.nv.cuinfo,"",@"SHT_NOTE"
	.sectionflags	@"SHF_NOTE_NV_CUINFO"
        /*0018*/ 	.short	0x0002
        /*001a*/ 	.short	0x0064
        /*001c*/ 	.short	0x0082
	.zero		2


//--------------------- .nv.info                  --------------------------
	.section	.nv.info,"",@"SHT_CUDA_INFO"
	.align	4


	//----- nvinfo : EIATTR_REGCOUNT
	.align		4
        /*0000*/ 	.byte	0x04, 0x2f
        /*0002*/ 	.short	(.L_1 - .L_0)
	.align		4
.L_0:
        /*0004*/ 	.word	index@(_Z10MatrixCopyPdS_S_i)
        /*0008*/ 	.word	0x0000001a


	//----- nvinfo : EIATTR_FRAME_SIZE
	.align		4
.L_1:
        /*000c*/ 	.byte	0x04, 0x11
        /*000e*/ 	.short	(.L_3 - .L_2)
	.align		4
.L_2:
        /*0010*/ 	.word	index@(_Z10MatrixCopyPdS_S_i)
        /*0014*/ 	.word	0x00000000


	//----- nvinfo : EIATTR_MIN_STACK_SIZE
	.align		4
.L_3:
        /*0018*/ 	.byte	0x04, 0x12
        /*001a*/ 	.short	(.L_5 - .L_4)
	.align		4
.L_4:
        /*001c*/ 	.word	index@(_Z10MatrixCopyPdS_S_i)
        /*0020*/ 	.word	0x00000000
.L_5:


//--------------------- .nv.compat                --------------------------
	.section	.nv.compat,"",@"SHT_CUDA_COMPAT_INFO"
	.align	4
        /*0000*/ 	.byte	0x02, 0x09, 0x00, 0x00, 0x02, 0x02, 0x01, 0x00, 0x02, 0x05, 0x05, 0x00, 0x03, 0x07, 0x01, 0x01
        /*0010*/ 	.byte	0x02, 0x03, 0x00, 0x00, 0x02, 0x06, 0x01, 0x00, 0x04, 0x0b, 0x08, 0x00, 0x01, 0x00, 0x00, 0x00
        /*0020*/ 	.byte	0x00, 0x00, 0x00, 0x00


//--------------------- .nv.info._Z10MatrixCopyPdS_S_i --------------------------
	.section	.nv.info._Z10MatrixCopyPdS_S_i,"",@"SHT_CUDA_INFO"
	.sectionflags	@""
	.align	4


	//----- nvinfo : EIATTR_CUDA_API_VERSION
	.align		4
        /*0000*/ 	.byte	0x04, 0x37
        /*0002*/ 	.short	(.L_7 - .L_6)
.L_6:
        /*0004*/ 	.word	0x00000082


	//----- nvinfo : EIATTR_KPARAM_INFO
	.align		4
.L_7:
        /*0008*/ 	.byte	0x04, 0x17
        /*000a*/ 	.short	(.L_9 - .L_8)
.L_8:
        /*000c*/ 	.word	0x00000000
        /*0010*/ 	.short	0x0003
        /*0012*/ 	.short	0x0018
        /*0014*/ 	.byte	0x00, 0xf0, 0x11, 0x00


	//----- nvinfo : EIATTR_KPARAM_INFO
	.align		4
.L_9:
        /*0018*/ 	.byte	0x04, 0x17
        /*001a*/ 	.short	(.L_11 - .L_10)
.L_10:
        /*001c*/ 	.word	0x00000000
        /*0020*/ 	.short	0x0002
        /*0022*/ 	.short	0x0010
        /*0024*/ 	.byte	0x00, 0xf5, 0x21, 0x00


	//----- nvinfo : EIATTR_KPARAM_INFO
	.align		4
.L_11:
        /*0028*/ 	.byte	0x04, 0x17
        /*002a*/ 	.short	(.L_13 - .L_12)
.L_12:
        /*002c*/ 	.word	0x00000000
        /*0030*/ 	.short	0x0001
        /*0032*/ 	.short	0x0008
        /*0034*/ 	.byte	0x00, 0xf5, 0x21, 0x00


	//----- nvinfo : EIATTR_KPARAM_INFO
	.align		4
.L_13:
        /*0038*/ 	.byte	0x04, 0x17
        /*003a*/ 	.short	(.L_15 - .L_14)
.L_14:
        /*003c*/ 	.word	0x00000000
        /*0040*/ 	.short	0x0000
        /*0042*/ 	.short	0x0000
        /*0044*/ 	.byte	0x00, 0xf5, 0x21, 0x00


	//----- nvinfo : EIATTR_SPARSE_MMA_MASK
	.align		4
.L_15:
        /*0048*/ 	.byte	0x03, 0x50
        /*004a*/ 	.short	0x0000


	//----- nvinfo : EIATTR_MAXREG_COUNT
	.align		4
        /*004c*/ 	.byte	0x03, 0x1b
        /*004e*/ 	.short	0x00ff


	//----- nvinfo : EIATTR_MERCURY_ISA_VERSION
	.align		4
        /*0050*/ 	.byte	0x03, 0x5f
        /*0052*/ 	.short	0x0101


	//----- nvinfo : EIATTR_VRC_CTA_INIT_COUNT
	.align		4
        /*0054*/ 	.byte	0x02, 0x4a
	.zero		1
	.zero		1


	//----- nvinfo : EIATTR_EXIT_INSTR_OFFSETS
	.align		4
        /*0058*/ 	.byte	0x04, 0x1c
        /*005a*/ 	.short	(.L_17 - .L_16)


	//   ....[0]....
.L_16:
        /*005c*/ 	.word	0x00000030


	//   ....[1]....
        /*0060*/ 	.word	0x000004d0


	//   ....[2]....
        /*0064*/ 	.word	0x000006e0


	//   ....[3]....
        /*0068*/ 	.word	0x00000870


	//   ....[4]....
        /*006c*/ 	.word	0x00000920


	//----- nvinfo : EIATTR_CBANK_PARAM_SIZE
	.align		4
.L_17:
        /*0070*/ 	.byte	0x03, 0x19
        /*0072*/ 	.short	0x001c


	//----- nvinfo : EIATTR_PARAM_CBANK
	.align		4
        /*0074*/ 	.byte	0x04, 0x0a
        /*0076*/ 	.short	(.L_19 - .L_18)
	.align		4
.L_18:
        /*0078*/ 	.word	index@(.nv.constant0._Z10MatrixCopyPdS_S_i)
        /*007c*/ 	.short	0x0380
        /*007e*/ 	.short	0x001c


	//----- nvinfo : EIATTR_SW_WAR
	.align		4
.L_19:
        /*0080*/ 	.byte	0x04, 0x36
        /*0082*/ 	.short	(.L_21 - .L_20)
.L_20:
        /*0084*/ 	.word	0x00000008
.L_21:


//--------------------- .nv.callgraph             --------------------------
	.section	.nv.callgraph,"",@"SHT_CUDA_CALLGRAPH"
	.align	4
	.sectionentsize	8
	.align		4
        /*0000*/ 	.word	0x00000000
	.align		4
        /*0004*/ 	.word	0xffffffff
	.align		4
        /*0008*/ 	.word	0x00000000
	.align		4
        /*000c*/ 	.word	0xfffffffe
	.align		4
        /*0010*/ 	.word	0x00000000
	.align		4
        /*0014*/ 	.word	0xfffffffd
	.align		4
        /*0018*/ 	.word	0x00000000
	.align		4
        /*001c*/ 	.word	0xfffffffc


//--------------------- .text._Z10MatrixCopyPdS_S_i --------------------------
	.section	.text._Z10MatrixCopyPdS_S_i,"ax",@progbits
	.align	128
        .global         _Z10MatrixCopyPdS_S_i
        .type           _Z10MatrixCopyPdS_S_i,@function
        .size           _Z10MatrixCopyPdS_S_i,(.L_x_5 - _Z10MatrixCopyPdS_S_i)
        .other          _Z10MatrixCopyPdS_S_i,@"STO_CUDA_ENTRY STV_DEFAULT"
_Z10MatrixCopyPdS_S_i:
.text._Z10MatrixCopyPdS_S_i:
[----:B------:R-:W-:Y:S08]  /*0000*/  LDC R1, c[0x0][0x37c] ;  /* 0x0000df00ff017b82 */ /* 0x000ff00000000800 */
[----:B------:R-:W0:Y:S02]  /*0010*/  LDC R0, c[0x0][0x398] ;  /* 0x0000e600ff007b82 */ /* 0x000e240000000800 */
[----:B0-----:R-:W-:-:S13]  /*0020*/  ISETP.GE.AND P0, PT, R0, 0x1, PT ;  /* 0x000000010000780c */ /* 0x001fda0003f06270 */
[----:B------:R-:W-:Y:S05]  /*0030*/  @!P0 EXIT ;  /* 0x000000000000894d */ /* 0x000fea0003800000 */
[----:B------:R-:W0:Y:S01]  /*0040*/  S2R R7, SR_TID.Y ;  /* 0x0000000000077919 */ /* 0x000e220000002200 */
[----:B------:R-:W1:Y:S01]  /*0050*/  LDCU UR4, c[0x0][0x360] ;  /* 0x00006c00ff0477ac */ /* 0x000e620008000800 */
[----:B------:R-:W2:Y:S01]  /*0060*/  LDC.64 R2, c[0x0][0x390] ;  /* 0x0000e400ff027b82 */ /* 0x000ea20000000a00 */
[C---:B------:R-:W-:Y:S01]  /*0070*/  ISETP.GE.U32.AND P1, PT, R0.reuse, 0x8, PT ;  /* 0x000000080000780c */ /* 0x040fe20003f26070 */
[----:B------:R-:W0:Y:S01]  /*0080*/  S2R R6, SR_CTAID.Y ;  /* 0x0000000000067919 */ /* 0x000e220000002600 */
[----:B------:R-:W0:Y:S01]  /*0090*/  LDCU UR5, c[0x0][0x364] ;  /* 0x00006c80ff0577ac */ /* 0x000e220008000800 */
[----:B------:R-:W-:Y:S01]  /*00a0*/  LOP3.LUT R15, R0, 0x7, RZ, 0xc0, !PT ;  /* 0x00000007000f7812 */ /* 0x000fe200078ec0ff */
[----:B------:R-:W1:Y:S01]  /*00b0*/  S2R R5, SR_TID.X ;  /* 0x0000000000057919 */ /* 0x000e620000002100 */
[----:B------:R-:W3:Y:S02]  /*00c0*/  LDCU.64 UR6, c[0x0][0x358] ;  /* 0x00006b00ff0677ac */ /* 0x000ee40008000a00 */
[----:B------:R-:W-:Y:S01]  /*00d0*/  ISETP.NE.AND P0, PT, R15, RZ, PT ;  /* 0x000000ff0f00720c */ /* 0x000fe20003f05270 */
[----:B------:R-:W1:Y:S01]  /*00e0*/  S2R R4, SR_CTAID.X ;  /* 0x0000000000047919 */ /* 0x000e620000002500 */
[----:B0-----:R-:W-:-:S04]  /*00f0*/  IMAD R7, R6, UR5, R7 ;  /* 0x0000000506077c24 */ /* 0x001fc8000f8e0207 */
[----:B------:R-:W-:Y:S02]  /*0100*/  IMAD R6, R7, R0, RZ ;  /* 0x0000000007067224 */ /* 0x000fe400078e02ff */
[----:B-1----:R-:W-:-:S04]  /*0110*/  IMAD R5, R4, UR4, R5 ;  /* 0x0000000404057c24 */ /* 0x002fc8000f8e0205 */
[C---:B------:R-:W-:Y:S02]  /*0120*/  IMAD.IADD R7, R5.reuse, 0x1, R6 ;  /* 0x0000000105077824 */ /* 0x040fe400078e0206 */
[----:B------:R-:W-:Y:S02]  /*0130*/  IMAD R8, R5, R0, RZ ;  /* 0x0000000005087224 */ /* 0x000fe400078e02ff */
[----:B--2---:R-:W-:-:S04]  /*0140*/  IMAD.WIDE R2, R7, 0x8, R2 ;  /* 0x0000000807027825 */ /* 0x004fc800078e0202 */
[----:B------:R-:W-:Y:S01]  /*0150*/  IMAD.MOV.U32 R7, RZ, RZ, RZ ;  /* 0x000000ffff077224 */ /* 0x000fe200078e00ff */
[----:B---3--:R0:W5:Y:S01]  /*0160*/  LDG.E.64 R4, desc[UR6][R2.64] ;  /* 0x0000000602047981 */ /* 0x008162000c1e1b00 */
[----:B------:R-:W-:Y:S05]  /*0170*/  @!P1 BRA `(.L_x_0) ;  /* 0x0000000000d49947 */ /* 0x000fea0003800000 */
[----:B------:R-:W1:Y:S01]  /*0180*/  LDC.64 R10, c[0x0][0x380] ;  /* 0x0000e000ff0a7b82 */ /* 0x000e620000000a00 */
[----:B------:R-:W2:Y:S01]  /*0190*/  LDCU.64 UR4, c[0x0][0x388] ;  /* 0x00007100ff0477ac */ /* 0x000ea20008000a00 */
[----:B------:R-:W-:Y:S01]  /*01a0*/  LOP3.LUT R7, R0, 0x7ffffff8, RZ, 0xc0, !PT ;  /* 0x7ffffff800077812 */ /* 0x000fe200078ec0ff */
[----:B------:R-:W-:-:S04]  /*01b0*/  IMAD.MOV.U32 R14, RZ, RZ, R8 ;  /* 0x000000ffff0e7224 */ /* 0x000fc800078e0008 */
[----:B------:R-:W-:Y:S01]  /*01c0*/  IMAD.MOV R9, RZ, RZ, -R7 ;  /* 0x000000ffff097224 */ /* 0x000fe200078e0a07 */
[----:B--2---:R-:W-:-:S04]  /*01d0*/  UIADD3 UR4, UP0, UPT, UR4, 0x20, URZ ;  /* 0x0000002004047890 */ /* 0x004fc8000ff1e0ff */
[----:B------:R-:W-:Y:S01]  /*01e0*/  UIADD3.X UR5, UPT, UPT, URZ, UR5, URZ, UP0, !UPT ;  /* 0x00000005ff057290 */ /* 0x000fe200087fe4ff */
[----:B-1----:R-:W-:-:S03]  /*01f0*/  IMAD.WIDE.U32 R10, R6, 0x8, R10 ;  /* 0x00000008060a7825 */ /* 0x002fc600078e000a */
[----:B------:R-:W-:-:S04]  /*0200*/  IADD3 R16, P1, PT, R10, 0x20, RZ ;  /* 0x000000200a107810 */ /* 0x000fc80007f3e0ff */
[----:B------:R-:W-:-:S09]  /*0210*/  IADD3.X R17, PT, PT, RZ, R11, RZ, P1, !PT ;  /* 0x0000000bff117210 */ /* 0x000fd20000ffe4ff */
.L_x_1:
[----:B------:R-:W-:Y:S01]  /*0220*/  MOV R12, UR4 ;  /* 0x00000004000c7c02 */ /* 0x000fe20008000f00 */
[----:B------:R-:W-:Y:S01]  /*0230*/  IMAD.U32 R13, RZ, RZ, UR5 ;  /* 0x00000005ff0d7e24 */ /* 0x000fe2000f8e00ff */
[----:B------:R-:W-:Y:S01]  /*0240*/  MOV R11, R17 ;  /* 0x00000011000b7202 */ /* 0x000fe20000000f00 */
[----:B------:R-:W-:Y:S02]  /*0250*/  IMAD.MOV.U32 R10, RZ, RZ, R16 ;  /* 0x000000ffff0a7224 */ /* 0x000fe400078e0010 */
[----:B------:R-:W-:-:S03]  /*0260*/  IMAD.WIDE R12, R14, 0x8, R12 ;  /* 0x000000080e0c7825 */ /* 0x000fc600078e020c */
[----:B--2---:R-:W2:Y:S04]  /*0270*/  LDG.E.64 R16, desc[UR6][R10.64+-0x20] ;  /* 0xffffe0060a107981 */ /* 0x004ea8000c1e1b00 */
[----:B------:R-:W2:Y:S02]  /*0280*/  LDG.E.64 R18, desc[UR6][R12.64+-0x20] ;  /* 0xffffe0060c127981 */ /* 0x000ea4000c1e1b00 */
[----:B--2--5:R-:W-:-:S07]  /*0290*/  DFMA R16, R16, R18, R4 ;  /* 0x000000121010722b */ /* 0x024fce0000000004 */
[----:B------:R1:W-:Y:S04]  /*02a0*/  STG.E.64 desc[UR6][R2.64], R16 ;  /* 0x0000001002007986 */ /* 0x0003e8000c101b06 */
[----:B------:R-:W2:Y:S04]  /*02b0*/  LDG.E.64 R4, desc[UR6][R10.64+-0x18] ;  /* 0xffffe8060a047981 */ /* 0x000ea8000c1e1b00 */
[----:B------:R-:W2:Y:S02]  /*02c0*/  LDG.E.64 R18, desc[UR6][R12.64+-0x18] ;  /* 0xffffe8060c127981 */ /* 0x000ea4000c1e1b00 */
[----:B--2---:R-:W-:-:S07]  /*02d0*/  DFMA R4, R4, R18, R16 ;  /* 0x000000120404722b */ /* 0x004fce0000000010 */
[----:B------:R2:W-:Y:S04]  /*02e0*/  STG.E.64 desc[UR6][R2.64], R4 ;  /* 0x0000000402007986 */ /* 0x0005e8000c101b06 */
[----:B------:R-:W3:Y:S04]  /*02f0*/  LDG.E.64 R18, desc[UR6][R10.64+-0x10] ;  /* 0xfffff0060a127981 */ /* 0x000ee8000c1e1b00 */
[----:B------:R-:W3:Y:S02]  /*0300*/  LDG.E.64 R20, desc[UR6][R12.64+-0x10] ;  /* 0xfffff0060c147981 */ /* 0x000ee4000c1e1b00 */
[----:B---3--:R-:W-:-:S07]  /*0310*/  DFMA R18, R18, R20, R4 ;  /* 0x000000141212722b */ /* 0x008fce0000000004 */
[----:B------:R3:W-:Y:S04]  /*0320*/  STG.E.64 desc[UR6][R2.64], R18 ;  /* 0x0000001202007986 */ /* 0x0007e8000c101b06 */
[----:B------:R-:W4:Y:S04]  /*0330*/  LDG.E.64 R20, desc[UR6][R10.64+-0x8] ;  /* 0xfffff8060a147981 */ /* 0x000f28000c1e1b00 */
[----:B------:R-:W4:Y:S02]  /*0340*/  LDG.E.64 R22, desc[UR6][R12.64+-0x8] ;  /* 0xfffff8060c167981 */ /* 0x000f24000c1e1b00 */
[----:B----4-:R-:W-:-:S07]  /*0350*/  DFMA R20, R20, R22, R18 ;  /* 0x000000161414722b */ /* 0x010fce0000000012 */
[----:B------:R4:W-:Y:S04]  /*0360*/  STG.E.64 desc[UR6][R2.64], R20 ;  /* 0x0000001402007986 */ /* 0x0009e8000c101b06 */
[----:B-1----:R-:W2:Y:S04]  /*0370*/  LDG.E.64 R16, desc[UR6][R10.64] ;  /* 0x000000060a107981 */ /* 0x002ea8000c1e1b00 */
[----:B------:R-:W2:Y:S02]  /*0380*/  LDG.E.64 R22, desc[UR6][R12.64] ;  /* 0x000000060c167981 */ /* 0x000ea4000c1e1b00 */
[----:B--2---:R-:W-:-:S07]  /*0390*/  DFMA R16, R16, R22, R20 ;  /* 0x000000161010722b */ /* 0x004fce0000000014 */
[----:B------:R1:W-:Y:S04]  /*03a0*/  STG.E.64 desc[UR6][R2.64], R16 ;  /* 0x0000001002007986 */ /* 0x0003e8000c101b06 */
[----:B------:R-:W2:Y:S04]  /*03b0*/  LDG.E.64 R4, desc[UR6][R10.64+0x8] ;  /* 0x000008060a047981 */ /* 0x000ea8000c1e1b00 */
[----:B------:R-:W2:Y:S02]  /*03c0*/  LDG.E.64 R22, desc[UR6][R12.64+0x8] ;  /* 0x000008060c167981 */ /* 0x000ea4000c1e1b00 */
[----:B--2---:R-:W-:-:S07]  /*03d0*/  DFMA R22, R4, R22, R16 ;  /* 0x000000160416722b */ /* 0x004fce0000000010 */
[----:B------:R2:W-:Y:S04]  /*03e0*/  STG.E.64 desc[UR6][R2.64], R22 ;  /* 0x0000001602007986 */ /* 0x0005e8000c101b06 */
[----:B------:R-:W4:Y:S04]  /*03f0*/  LDG.E.64 R4, desc[UR6][R10.64+0x10] ;  /* 0x000010060a047981 */ /* 0x000f28000c1e1b00 */
[----:B---3--:R-:W4:Y:S01]  /*0400*/  LDG.E.64 R18, desc[UR6][R12.64+0x10] ;  /* 0x000010060c127981 */ /* 0x008f22000c1e1b00 */
[----:B------:R-:W-:Y:S01]  /*0410*/  VIADD R9, R9, 0x8 ;  /* 0x0000000809097836 */ /* 0x000fe20000000000 */
[----:B----4-:R-:W-:-:S07]  /*0420*/  DFMA R18, R4, R18, R22 ;  /* 0x000000120412722b */ /* 0x010fce0000000016 */
[----:B------:R2:W-:Y:S04]  /*0430*/  STG.E.64 desc[UR6][R2.64], R18 ;  /* 0x0000001202007986 */ /* 0x0005e8000c101b06 */
[----:B------:R-:W3:Y:S04]  /*0440*/  LDG.E.64 R20, desc[UR6][R12.64+0x18] ;  /* 0x000018060c147981 */ /* 0x000ee8000c1e1b00 */
[----:B------:R-:W3:Y:S01]  /*0450*/  LDG.E.64 R4, desc[UR6][R10.64+0x18] ;  /* 0x000018060a047981 */ /* 0x000ee2000c1e1b00 */
[----:B------:R-:W-:Y:S02]  /*0460*/  ISETP.NE.AND P1, PT, R9, RZ, PT ;  /* 0x000000ff0900720c */ /* 0x000fe40003f25270 */
[----:B-1----:R-:W-:-:S02]  /*0470*/  IADD3 R16, P2, PT, R10, 0x40, RZ ;  /* 0x000000400a107810 */ /* 0x002fc40007f5e0ff */
[----:B------:R-:W-:-:S03]  /*0480*/  IADD3 R14, PT, PT, R14, 0x8, RZ ;  /* 0x000000080e0e7810 */ /* 0x000fc60007ffe0ff */
[----:B------:R-:W-:Y:S01]  /*0490*/  IMAD.X R17, RZ, RZ, R11, P2 ;  /* 0x000000ffff117224 */ /* 0x000fe200010e060b */
[----:B---3--:R-:W-:-:S07]  /*04a0*/  DFMA R4, R4, R20, R18 ;  /* 0x000000140404722b */ /* 0x008fce0000000012 */
[----:B------:R2:W-:Y:S01]  /*04b0*/  STG.E.64 desc[UR6][R2.64], R4 ;  /* 0x0000000402007986 */ /* 0x0005e2000c101b06 */
[----:B------:R-:W-:Y:S05]  /*04c0*/  @P1 BRA `(.L_x_1) ;  /* 0xfffffffc00541947 */ /* 0x000fea000383ffff */
.L_x_0:
[----:B------:R-:W-:Y:S05]  /*04d0*/  @!P0 EXIT ;  /* 0x000000000000894d */ /* 0x000fea0003800000 */
[----:B------:R-:W-:Y:S02]  /*04e0*/  ISETP.GE.U32.AND P1, PT, R15, 0x4, PT ;  /* 0x000000040f00780c */ /* 0x000fe40003f26070 */
[----:B------:R-:W-:-:S04]  /*04f0*/  LOP3.LUT R9, R0, 0x3, RZ, 0xc0, !PT ;  /* 0x0000000300097812 */ /* 0x000fc800078ec0ff */
[----:B------:R-:W-:-:S07]  /*0500*/  ISETP.NE.AND P0, PT, R9, RZ, PT ;  /* 0x000000ff0900720c */ /* 0x000fce0003f05270 */
[----:B------:R-:W-:Y:S06]  /*0510*/  @!P1 BRA `(.L_x_2) ;  /* 0x0000000000709947 */ /* 0x000fec0003800000 */
[----:B------:R-:W1:Y:S01]  /*0520*/  LDC.64 R14, c[0x0][0x380] ;  /* 0x0000e000ff0e7b82 */ /* 0x000e620000000a00 */
[----:B------:R-:W-:Y:S01]  /*0530*/  IMAD.IADD R13, R6, 0x1, R7 ;  /* 0x00000001060d7824 */ /* 0x000fe200078e0207 */
[----:B------:R-:W-:Y:S01]  /*0540*/  IADD3 R17, PT, PT, R8, R7, RZ ;  /* 0x0000000708117210 */ /* 0x000fe20007ffe0ff */
[----:B------:R-:W3:Y:S05]  /*0550*/  LDCU.64 UR4, c[0x0][0x380] ;  /* 0x00007000ff0477ac */ /* 0x000eea0008000a00 */
[----:B------:R-:W4:Y:S01]  /*0560*/  LDC.64 R10, c[0x0][0x388] ;  /* 0x0000e200ff0a7b82 */ /* 0x000f220000000a00 */
[----:B-1----:R-:W-:-:S06]  /*0570*/  IMAD.WIDE.U32 R14, R13, 0x8, R14 ;  /* 0x000000080d0e7825 */ /* 0x002fcc00078e000e */
[----:B------:R-:W3:Y:S01]  /*0580*/  LDG.E.64 R14, desc[UR6][R14.64] ;  /* 0x000000060e0e7981 */ /* 0x000ee2000c1e1b00 */
[----:B----4-:R-:W-:-:S05]  /*0590*/  IMAD.WIDE R10, R17, 0x8, R10 ;  /* 0x00000008110a7825 */ /* 0x010fca00078e020a */
[----:B------:R-:W4:Y:S01]  /*05a0*/  LDG.E.64 R16, desc[UR6][R10.64] ;  /* 0x000000060a107981 */ /* 0x000f22000c1e1b00 */
[----:B------:R-:W-:-:S05]  /*05b0*/  IADD3 R13, P1, PT, R6, R7, RZ ;  /* 0x00000007060d7210 */ /* 0x000fca0007f3e0ff */
[----:B--2---:R-:W-:Y:S01]  /*05c0*/  IMAD.X R18, RZ, RZ, RZ, P1 ;  /* 0x000000ffff127224 */ /* 0x004fe200008e06ff */
[----:B---3--:R-:W-:-:S04]  /*05d0*/  LEA R12, P1, R13, UR4, 0x3 ;  /* 0x000000040d0c7c11 */ /* 0x008fc8000f8218ff */
[----:B------:R-:W-:Y:S01]  /*05e0*/  LEA.HI.X R13, R13, UR5, R18, 0x3, P1 ;  /* 0x000000050d0d7c11 */ /* 0x000fe200088f1c12 */
[----:B----45:R-:W-:-:S07]  /*05f0*/  DFMA R16, R14, R16, R4 ;  /* 0x000000100e10722b */ /* 0x030fce0000000004 */
[----:B------:R1:W-:Y:S04]  /*0600*/  STG.E.64 desc[UR6][R2.64], R16 ;  /* 0x0000001002007986 */ /* 0x0003e8000c101b06 */
[----:B------:R-:W2:Y:S04]  /*0610*/  LDG.E.64 R18, desc[UR6][R10.64+0x8] ;  /* 0x000008060a127981 */ /* 0x000ea8000c1e1b00 */
[----:B------:R-:W2:Y:S02]  /*0620*/  LDG.E.64 R4, desc[UR6][R12.64+0x8] ;  /* 0x000008060c047981 */ /* 0x000ea4000c1e1b00 */
[----:B--2---:R-:W-:-:S07]  /*0630*/  DFMA R18, R4, R18, R16 ;  /* 0x000000120412722b */ /* 0x004fce0000000010 */
[----:B------:R1:W-:Y:S04]  /*0640*/  STG.E.64 desc[UR6][R2.64], R18 ;  /* 0x0000001202007986 */ /* 0x0003e8000c101b06 */
[----:B------:R-:W2:Y:S04]  /*0650*/  LDG.E.64 R4, desc[UR6][R12.64+0x10] ;  /* 0x000010060c047981 */ /* 0x000ea8000c1e1b00 */
[----:B------:R-:W2:Y:S02]  /*0660*/  LDG.E.64 R14, desc[UR6][R10.64+0x10] ;  /* 0x000010060a0e7981 */ /* 0x000ea4000c1e1b00 */
[----:B--2---:R-:W-:-:S07]  /*0670*/  DFMA R14, R4, R14, R18 ;  /* 0x0000000e040e722b */ /* 0x004fce0000000012 */
[----:B------:R1:W-:Y:S04]  /*0680*/  STG.E.64 desc[UR6][R2.64], R14 ;  /* 0x0000000e02007986 */ /* 0x0003e8000c101b06 */
[----:B------:R-:W2:Y:S04]  /*0690*/  LDG.E.64 R4, desc[UR6][R12.64+0x18] ;  /* 0x000018060c047981 */ /* 0x000ea8000c1e1b00 */
[----:B------:R-:W2:Y:S01]  /*06a0*/  LDG.E.64 R20, desc[UR6][R10.64+0x18] ;  /* 0x000018060a147981 */ /* 0x000ea2000c1e1b00 */
[----:B------:R-:W-:Y:S01]  /*06b0*/  IADD3 R7, PT, PT, R7, 0x4, RZ ;  /* 0x0000000407077810 */ /* 0x000fe20007ffe0ff */
[----:B--2---:R-:W-:-:S07]  /*06c0*/  DFMA R4, R4, R20, R14 ;  /* 0x000000140404722b */ /* 0x004fce000000000e */
[----:B------:R1:W-:Y:S04]  /*06d0*/  STG.E.64 desc[UR6][R2.64], R4 ;  /* 0x0000000402007986 */ /* 0x0003e8000c101b06 */
.L_x_2:
[----:B------:R-:W-:Y:S05]  /*06e0*/  @!P0 EXIT ;  /* 0x000000000000894d */ /* 0x000fea0003800000 */
[----:B------:R-:W-:Y:S02]  /*06f0*/  ISETP.NE.AND P1, PT, R9, 0x1, PT ;  /* 0x000000010900780c */ /* 0x000fe40003f25270 */
[----:B------:R-:W-:-:S04]  /*0700*/  LOP3.LUT R0, R0, 0x1, RZ, 0xc0, !PT ;  /* 0x0000000100007812 */ /* 0x000fc800078ec0ff */
[----:B------:R-:W-:-:S07]  /*0710*/  ISETP.NE.U32.AND P0, PT, R0, 0x1, PT ;  /* 0x000000010000780c */ /* 0x000fce0003f05070 */
[----:B------:R-:W-:Y:S06]  /*0720*/  @!P1 BRA `(.L_x_3) ;  /* 0x0000000000509947 */ /* 0x000fec0003800000 */
[----:B------:R-:W3:Y:S01]  /*0730*/  LDC.64 R10, c[0x0][0x380] ;  /* 0x0000e000ff0a7b82 */ /* 0x000ee20000000a00 */
[----:B-1----:R-:W-:Y:S01]  /*0740*/  IADD3 R17, PT, PT, R8, R7, RZ ;  /* 0x0000000708117210 */ /* 0x002fe20007ffe0ff */
[----:B------:R-:W-:Y:S01]  /*0750*/  IMAD.IADD R15, R6, 0x1, R7 ;  /* 0x00000001060f7824 */ /* 0x000fe200078e0207 */
[----:B------:R-:W2:Y:S05]  /*0760*/  LDCU.64 UR4, c[0x0][0x380] ;  /* 0x00007000ff0477ac */ /* 0x000eaa0008000a00 */
[----:B------:R-:W1:Y:S01]  /*0770*/  LDC.64 R12, c[0x0][0x388] ;  /* 0x0000e200ff0c7b82 */ /* 0x000e620000000a00 */
[----:B---3--:R-:W-:-:S05]  /*0780*/  IMAD.WIDE.U32 R14, R15, 0x8, R10 ;  /* 0x000000080f0e7825 */ /* 0x008fca00078e000a */
[----:B------:R-:W3:Y:S01]  /*0790*/  LDG.E.64 R10, desc[UR6][R14.64] ;  /* 0x000000060e0a7981 */ /* 0x000ee2000c1e1b00 */
[----:B-1----:R-:W-:-:S05]  /*07a0*/  IMAD.WIDE R16, R17, 0x8, R12 ;  /* 0x0000000811107825 */ /* 0x002fca00078e020c */
[----:B------:R-:W3:Y:S01]  /*07b0*/  LDG.E.64 R12, desc[UR6][R16.64] ;  /* 0x00000006100c7981 */ /* 0x000ee2000c1e1b00 */
[----:B------:R-:W-:-:S05]  /*07c0*/  IADD3 R0, P1, PT, R6, R7, RZ ;  /* 0x0000000706007210 */ /* 0x000fca0007f3e0ff */
[----:B------:R-:W-:Y:S01]  /*07d0*/  IMAD.X R9, RZ, RZ, RZ, P1 ;  /* 0x000000ffff097224 */ /* 0x000fe200008e06ff */
[----:B--2---:R-:W-:-:S04]  /*07e0*/  LEA R18, P1, R0, UR4, 0x3 ;  /* 0x0000000400127c11 */ /* 0x004fc8000f8218ff */
[----:B------:R-:W-:Y:S01]  /*07f0*/  LEA.HI.X R19, R0, UR5, R9, 0x3, P1 ;  /* 0x0000000500137c11 */ /* 0x000fe200088f1c09 */
[----:B---3-5:R-:W-:-:S07]  /*0800*/  DFMA R10, R10, R12, R4 ;  /* 0x0000000c0a0a722b */ /* 0x028fce0000000004 */
[----:B------:R3:W-:Y:S04]  /*0810*/  STG.E.64 desc[UR6][R2.64], R10 ;  /* 0x0000000a02007986 */ /* 0x0007e8000c101b06 */
[----:B------:R-:W2:Y:S04]  /*0820*/  LDG.E.64 R12, desc[UR6][R16.64+0x8] ;  /* 0x00000806100c7981 */ /* 0x000ea8000c1e1b00 */
[----:B------:R-:W2:Y:S01]  /*0830*/  LDG.E.64 R4, desc[UR6][R18.64+0x8] ;  /* 0x0000080612047981 */ /* 0x000ea2000c1e1b00 */
[----:B------:R-:W-:Y:S01]  /*0840*/  IADD3 R7, PT, PT, R7, 0x2, RZ ;  /* 0x0000000207077810 */ /* 0x000fe20007ffe0ff */
[----:B--2---:R-:W-:-:S07]  /*0850*/  DFMA R4, R4, R12, R10 ;  /* 0x0000000c0404722b */ /* 0x004fce000000000a */
[----:B------:R3:W-:Y:S04]  /*0860*/  STG.E.64 desc[UR6][R2.64], R4 ;  /* 0x0000000402007986 */ /* 0x0007e8000c101b06 */
.L_x_3:
[----:B------:R-:W-:Y:S05]  /*0870*/  @P0 EXIT ;  /* 0x000000000000094d */ /* 0x000fea0003800000 */
[----:B---3--:R-:W3:Y:S01]  /*0880*/  LDC.64 R10, c[0x0][0x380] ;  /* 0x0000e000ff0a7b82 */ /* 0x008ee20000000a00 */
[----:B------:R-:W-:Y:S01]  /*0890*/  IMAD.IADD R9, R6, 0x1, R7 ;  /* 0x0000000106097824 */ /* 0x000fe200078e0207 */
[----:B-1----:R-:W-:-:S06]  /*08a0*/  IADD3 R15, PT, PT, R8, R7, RZ ;  /* 0x00000007080f7210 */ /* 0x002fcc0007ffe0ff */
[----:B------:R-:W1:Y:S01]  /*08b0*/  LDC.64 R12, c[0x0][0x388] ;  /* 0x0000e200ff0c7b82 */ /* 0x000e620000000a00 */
[----:B---3--:R-:W-:-:S06]  /*08c0*/  IMAD.WIDE.U32 R6, R9, 0x8, R10 ;  /* 0x0000000809067825 */ /* 0x008fcc00078e000a */
[----:B------:R-:W2:Y:S01]  /*08d0*/  LDG.E.64 R6, desc[UR6][R6.64] ;  /* 0x0000000606067981 */ /* 0x000ea2000c1e1b00 */
[----:B-1----:R-:W-:-:S06]  /*08e0*/  IMAD.WIDE R8, R15, 0x8, R12 ;  /* 0x000000080f087825 */ /* 0x002fcc00078e020c */
[----:B------:R-:W2:Y:S02]  /*08f0*/  LDG.E.64 R8, desc[UR6][R8.64] ;  /* 0x0000000608087981 */ /* 0x000ea4000c1e1b00 */
[----:B--2--5:R-:W-:-:S07]  /*0900*/  DFMA R4, R6, R8, R4 ;  /* 0x000000080604722b */ /* 0x024fce0000000004 */
[----:B------:R-:W-:Y:S01]  /*0910*/  STG.E.64 desc[UR6][R2.64], R4 ;  /* 0x0000000402007986 */ /* 0x000fe2000c101b06 */
[----:B------:R-:W-:Y:S05]  /*0920*/  EXIT ;  /* 0x000000000000794d */ /* 0x000fea0003800000 */
.L_x_4:
[----:B------:R-:W-:-:S00]  /*0930*/  BRA `(.L_x_4) ;  /* 0xfffffffc00fc7947 */ /* 0x000fc0000383ffff */
[----:B------:R-:W-:-:S00]  /*0940*/  NOP ;  /* 0x0000000000007918 */ /* 0x000fc00000000000 */
        /* <DEDUP_REMOVED lines=11> */
.L_x_5:


//--------------------- .nv.shared.reserved.0     --------------------------
	.section	.nv.shared.reserved.0,"aw",@nobits
	.weak		__nv_reservedSMEM_offset_0_alias
	.size		__nv_reservedSMEM_offset_0_alias, 0, 64
	.other		__nv_reservedSMEM_offset_0_alias,@"STO_CUDA_RESERVED_SHARED STV_DEFAULT"
__nv_reservedSMEM_offset_0_alias:
	.zero		0
	.zero		64


//--------------------- .nv.constant0._Z10MatrixCopyPdS_S_i --------------------------
	.section	.nv.constant0._Z10MatrixCopyPdS_S_i,"a",@progbits
	.sectionflags	@""
	.align	4
.nv.constant0._Z10MatrixCopyPdS_S_i:
	.zero		924


//--------------------- SYMBOLS --------------------------

	.type		.nv.reservedSmem.offset0,@object
	.size		.nv.reservedSmem.offset0,0x4
